//
// Generated by NVIDIA NVVM Compiler
//
// Compiler Build ID: CL-36424714
// Cuda compilation tools, release 13.0, V13.0.88
// Based on NVVM 20.0.0
//

.version 9.0
.target sm_100
.address_size 64

	// .globl	_Z17test_non_volatilePii

.visible .entry _Z17test_non_volatilePii(
	.param .u64 .ptr .align 1 _Z17test_non_volatilePii_param_0,
	.param .u32 _Z17test_non_volatilePii_param_1
)
{
	.reg .pred 	%p<2>;
	.reg .b32 	%r<5>;
	.reg .b64 	%rd<3>;

	ld.param.u64 	%rd1, [_Z17test_non_volatilePii_param_0];
	ld.param.u32 	%r1, [_Z17test_non_volatilePii_param_1];
	setp.eq.s32 	%p1, %r1, 0;
	@%p1 bra 	$L__BB0_2;
	// begin inline asm
	atom.cas.relaxed.gpu.b32 %r2,[%rd1],%r1,%r1;
	// end inline asm
$L__BB0_2:
	ret;

}


// ===== COMPILED SASS (sm_100) =====

	.target	sm_100

	.elftype	@"ET_EXEC"


//--------------------- .note.nv.tkinfo           --------------------------
	.section	.note.nv.tkinfo,"",@"SHT_NOTE"
	.sectionflags	@"SHF_NOTE_NV_TKINFO"
	.tkinfo
        /*0018*/ 	.word	0x00000002
        /*0030*/ 	.string	""
        /*0030*/ 	.string	"ptxas"
        /*0030*/ 	.string	"Cuda compilation tools, release 13.0, V13.0.88"
        /*0030*/ 	.string	"Build cuda_13.0.r13.0/compiler.36424714_0"
        /*0030*/ 	.string	"-arch sm_100 -m 64 "



//--------------------- .note.nv.cuinfo           --------------------------
	.section	.note.nv.cuinfo,"",@"SHT_NOTE"
	.sectionflags	@"SHF_NOTE_NV_CUINFO"
        /*0018*/ 	.short	0x0002
        /*001a*/ 	.short	0x0064
        /*001c*/ 	.short	0x0082
	.zero		2


//--------------------- .nv.info                  --------------------------
	.section	.nv.info,"",@"SHT_CUDA_INFO"
	.align	4


	//----- nvinfo : EIATTR_REGCOUNT
	.align		4
        /*0000*/ 	.byte	0x04, 0x2f
        /*0002*/ 	.short	(.L_1 - .L_0)
	.align		4
.L_0:
        /*0004*/ 	.word	index@(_Z17test_non_volatilePii)
        /*0008*/ 	.word	0x00000008


	//----- nvinfo : EIATTR_FRAME_SIZE
	.align		4
.L_1:
        /*000c*/ 	.byte	0x04, 0x11
        /*000e*/ 	.short	(.L_3 - .L_2)
	.align		4
.L_2:
        /*0010*/ 	.word	index@(_Z17test_non_volatilePii)
        /*0014*/ 	.word	0x00000000


	//----- nvinfo : EIATTR_MIN_STACK_SIZE
	.align		4
.L_3:
        /*0018*/ 	.byte	0x04, 0x12
        /*001a*/ 	.short	(.L_5 - .L_4)
	.align		4
.L_4:
        /*001c*/ 	.word	index@(_Z17test_non_volatilePii)
        /*0020*/ 	.word	0x00000000
.L_5:


//--------------------- .nv.compat                --------------------------
	.section	.nv.compat,"",@"SHT_CUDA_COMPAT_INFO"
	.align	4
        /*0000*/ 	.byte	0x02, 0x09, 0x00, 0x00, 0x02, 0x02, 0x01, 0x00, 0x02, 0x05, 0x05, 0x00, 0x03, 0x07, 0x01, 0x01
        /*0010*/ 	.byte	0x02, 0x03, 0x00, 0x00, 0x02, 0x06, 0x01, 0x00, 0x04, 0x0b, 0x08, 0x00, 0x09, 0x00, 0x00, 0x00
        /*0020*/ 	.byte	0x00, 0x00, 0x00, 0x00


//--------------------- .nv.info._Z17test_non_volatilePii --------------------------
	.section	.nv.info._Z17test_non_volatilePii,"",@"SHT_CUDA_INFO"
	.sectionflags	@""
	.align	4


	//----- nvinfo : EIATTR_CUDA_API_VERSION
	.align		4
        /*0000*/ 	.byte	0x04, 0x37
        /*0002*/ 	.short	(.L_7 - .L_6)
.L_6:
        /*0004*/ 	.word	0x00000082


	//----- nvinfo : EIATTR_KPARAM_INFO
	.align		4
.L_7:
        /*0008*/ 	.byte	0x04, 0x17
        /*000a*/ 	.short	(.L_9 - .L_8)
.L_8:
        /*000c*/ 	.word	0x00000000
        /*0010*/ 	.short	0x0001
        /*0012*/ 	.short	0x0008
        /*0014*/ 	.byte	0x00, 0xf0, 0x11, 0x00


	//----- nvinfo : EIATTR_KPARAM_INFO
	.align		4
.L_9:
        /*0018*/ 	.byte	0x04, 0x17
        /*001a*/ 	.short	(.L_11 - .L_10)
.L_10:
        /*001c*/ 	.word	0x00000000
        /*0020*/ 	.short	0x0000
        /*0022*/ 	.short	0x0000
        /*0024*/ 	.byte	0x00, 0xf5, 0x21, 0x00


	//----- nvinfo : EIATTR_SPARSE_MMA_MASK
	.align		4
.L_11:
        /*0028*/ 	.byte	0x03, 0x50
        /*002a*/ 	.short	0x0000


	//----- nvinfo : EIATTR_MAXREG_COUNT
	.align		4
        /*002c*/ 	.byte	0x03, 0x1b
        /*002e*/ 	.short	0x00ff


	//----- nvinfo : EIATTR_MERCURY_ISA_VERSION
	.align		4
        /*0030*/ 	.byte	0x03, 0x5f
        /*0032*/ 	.short	0x0101


	//----- nvinfo : EIATTR_VRC_CTA_INIT_COUNT
	.align		4
        /*0034*/ 	.byte	0x02, 0x4a
	.zero		1
	.zero		1


	//----- nvinfo : EIATTR_EXIT_INSTR_OFFSETS
	.align		4
        /*0038*/ 	.byte	0x04, 0x1c
        /*003a*/ 	.short	(.L_13 - .L_12)


	//   ....[0]....
.L_12:
        /*003c*/ 	.word	0x00000030


	//   ....[1]....
        /*0040*/ 	.word	0x000000a0


	//----- nvinfo : EIATTR_CBANK_PARAM_SIZE
	.align		4
.L_13:
        /*0044*/ 	.byte	0x03, 0x19
        /*0046*/ 	.short	0x000c


	//----- nvinfo : EIATTR_PARAM_CBANK
	.align		4
        /*0048*/ 	.byte	0x04, 0x0a
        /*004a*/ 	.short	(.L_15 - .L_14)
	.align		4
.L_14:
        /*004c*/ 	.word	index@(.nv.constant0._Z17test_non_volatilePii)
        /*0050*/ 	.short	0x0380
        /*0052*/ 	.short	0x000c


	//----- nvinfo : EIATTR_SW_WAR
	.align		4
.L_15:
        /*0054*/ 	.byte	0x04, 0x36
        /*0056*/ 	.short	(.L_17 - .L_16)
.L_16:
        /*0058*/ 	.word	0x00000008
.L_17:


//--------------------- .nv.callgraph             --------------------------
	.section	.nv.callgraph,"",@"SHT_CUDA_CALLGRAPH"
	.align	4
	.sectionentsize	8
	.align		4
        /*0000*/ 	.word	0x00000000
	.align		4
        /*0004*/ 	.word	0xffffffff
	.align		4
        /*0008*/ 	.word	0x00000000
	.align		4
        /*000c*/ 	.word	0xfffffffe
	.align		4
        /*0010*/ 	.word	0x00000000
	.align		4
        /*0014*/ 	.word	0xfffffffd
	.align		4
        /*0018*/ 	.word	0x00000000
	.align		4
        /*001c*/ 	.word	0xfffffffc


//--------------------- .text._Z17test_non_volatilePii --------------------------
	.section	.text._Z17test_non_volatilePii,"ax",@progbits
	.align	128
        .global         _Z17test_non_volatilePii
        .type           _Z17test_non_volatilePii,@function
        .size           _Z17test_non_volatilePii,(.L_x_1 - _Z17test_non_volatilePii)
        .other          _Z17test_non_volatilePii,@"STO_CUDA_ENTRY STV_DEFAULT"
_Z17test_non_volatilePii:
.text._Z17test_non_volatilePii:
[----:B------:R-:W-:Y:S01]  /*0000*/  LDC R1, c[0x0][0x37c] ;  /* 0x0000df00ff017b82 */ /* 0x000fe20000000800 */
[----:B------:R-:W0:Y:S02]  /*0010*/  LDCU UR4, c[0x0][0x388] ;  /* 0x00007100ff0477ac */ /* 0x000e240008000800 */
[----:B0-----:R-:W-:-:S13]  /*0020*/  ISETP.NE.AND P0, PT, RZ, UR4, PT ;  /* 0x00000004ff007c0c */ /* 0x001fda000bf05270 */
[----:B------:R-:W-:Y:S05]  /*0030*/  @!P0 EXIT ;  /* 0x000000000000894d */ /* 0x000fea0003800000 */
[----:B------:R-:W0:Y:S01]  /*0040*/  LDC R4, c[0x0][0x388] ;  /* 0x0000e200ff047b82 */ /* 0x000e220000000800 */
[----:B------:R-:W1:Y:S07]  /*0050*/  LDCU.64 UR4, c[0x0][0x380] ;  /* 0x00007000ff0477ac */ /* 0x000e6e0008000a00 */
[----:B------:R-:W0:Y:S01]  /*0060*/  LDC R5, c[0x0][0x388] ;  /* 0x0000e200ff057b82 */ /* 0x000e220000000800 */
[----:B-1----:R-:W-:Y:S01]  /*0070*/  IMAD.U32 R2, RZ, RZ, UR4 ;  /* 0x00000004ff027e24 */ /* 0x002fe2000f8e00ff */
[----:B------:R-:W-:-:S05]  /*0080*/  MOV R3, UR5 ;  /* 0x0000000500037c02 */ /* 0x000fca0008000f00 */
[----:B0-----:R-:W-:Y:S01]  /*0090*/  ATOM.E.CAS.STRONG.GPU PT, RZ, [R2], R4, R5 ;  /* 0x0000000402ff738b */ /* 0x001fe200001ee105 */
[----:B------:R-:W-:Y:S05]  /*00a0*/  EXIT ;  /* 0x000000000000794d */ /* 0x000fea0003800000 */
.L_x_0:
[----:B------:R-:W-:-:S00]  /*00b0*/  BRA `(.L_x_0) ;  /* 0xfffffffc00fc7947 */ /* 0x000fc0000383ffff */
[----:B------:R-:W-:-:S00]  /*00c0*/  NOP ;  /* 0x0000000000007918 */ /* 0x000fc00000000000 */
        /* <DEDUP_REMOVED lines=11> */
.L_x_1:


//--------------------- .nv.shared.reserved.0     --------------------------
	.section	.nv.shared.reserved.0,"aw",@nobits
	.weak		__nv_reservedSMEM_offset_0_alias
	.size		__nv_reservedSMEM_offset_0_alias, 0, 64
	.other		__nv_reservedSMEM_offset_0_alias,@"STO_CUDA_RESERVED_SHARED STV_DEFAULT"
__nv_reservedSMEM_offset_0_alias:
	.zero		0
	.zero		64


//--------------------- .nv.constant0._Z17test_non_volatilePii --------------------------
	.section	.nv.constant0._Z17test_non_volatilePii,"a",@progbits
	.sectionflags	@""
	.align	4
.nv.constant0._Z17test_non_volatilePii:
	.zero		908


//--------------------- SYMBOLS --------------------------

	.type		.nv.reservedSmem.offset0,@object
	.size		.nv.reservedSmem.offset0,0x4
